//
// Generated by NVIDIA NVVM Compiler
//
// Compiler Build ID: CL-36424714
// Cuda compilation tools, release 13.0, V13.0.88
// Based on NVVM 20.0.0
//

.version 9.0
.target sm_100
.address_size 64

	// .globl	_Z10FMA_kernelPfS_S_S_i
.extern .shared .align 16 .b8 __cache[];

.visible .entry _Z10FMA_kernelPfS_S_S_i(
	.param .u64 .ptr .align 1 _Z10FMA_kernelPfS_S_S_i_param_0,
	.param .u64 .ptr .align 1 _Z10FMA_kernelPfS_S_S_i_param_1,
	.param .u64 .ptr .align 1 _Z10FMA_kernelPfS_S_S_i_param_2,
	.param .u64 .ptr .align 1 _Z10FMA_kernelPfS_S_S_i_param_3,
	.param .u32 _Z10FMA_kernelPfS_S_S_i_param_4
)
.maxntid 128
.minnctapersm 2
{
	.reg .pred 	%p<3>;
	.reg .b32 	%r<28>;
	.reg .b32 	%f<65>;
	.reg .b64 	%rd<90>;

	ld.param.u64 	%rd5, [_Z10FMA_kernelPfS_S_S_i_param_0];
	ld.param.u64 	%rd6, [_Z10FMA_kernelPfS_S_S_i_param_1];
	ld.param.u64 	%rd7, [_Z10FMA_kernelPfS_S_S_i_param_2];
	ld.param.u64 	%rd8, [_Z10FMA_kernelPfS_S_S_i_param_3];
	ld.param.u32 	%r6, [_Z10FMA_kernelPfS_S_S_i_param_4];
	mov.u32 	%r8, __cache;
	mov.b32 	%r7, 1;
	// begin inline asm
	{
  .reg .pred p;
  setp.ne.b32 p, %r7, 0;
  @p cp.async.cg.shared.global [%r8], [%rd5], 16;
}

	// end inline asm
	mov.u32 	%r9, %tid.x;
	mov.u32 	%r10, %ctaid.x;
	mov.u32 	%r1, %ntid.x;
	mad.lo.s32 	%r27, %r10, %r1, %r9;
	setp.ge.s32 	%p1, %r27, %r6;
	@%p1 bra 	$L__BB0_3;
	cvta.to.global.u64 	%rd1, %rd8;
	cvta.to.global.u64 	%rd2, %rd7;
	cvta.to.global.u64 	%rd3, %rd6;
	cvta.to.global.u64 	%rd4, %rd5;
	mov.u32 	%r11, %nctaid.x;
	mul.lo.s32 	%r3, %r11, %r1;
$L__BB0_2:
	mul.wide.u32 	%rd10, %r27, 4;
	add.s64 	%rd11, %rd4, %rd10;
	ld.global.f32 	%f1, [%rd11];
	add.s64 	%rd12, %rd3, %rd10;
	ld.global.f32 	%f2, [%rd12];
	add.s64 	%rd13, %rd2, %rd10;
	ld.global.f32 	%f3, [%rd13];
	fma.rn.f32 	%f4, %f1, %f2, %f3;
	add.s64 	%rd14, %rd1, %rd10;
	st.global.f32 	[%rd14], %f4;
	add.s32 	%r12, %r3, %r27;
	mul.wide.u32 	%rd15, %r12, 4;
	add.s64 	%rd16, %rd4, %rd15;
	ld.global.f32 	%f5, [%rd16];
	add.s64 	%rd17, %rd3, %rd15;
	ld.global.f32 	%f6, [%rd17];
	add.s64 	%rd18, %rd2, %rd15;
	ld.global.f32 	%f7, [%rd18];
	fma.rn.f32 	%f8, %f5, %f6, %f7;
	add.s64 	%rd19, %rd1, %rd15;
	st.global.f32 	[%rd19], %f8;
	add.s32 	%r13, %r12, %r3;
	mul.wide.u32 	%rd20, %r13, 4;
	add.s64 	%rd21, %rd4, %rd20;
	ld.global.f32 	%f9, [%rd21];
	add.s64 	%rd22, %rd3, %rd20;
	ld.global.f32 	%f10, [%rd22];
	add.s64 	%rd23, %rd2, %rd20;
	ld.global.f32 	%f11, [%rd23];
	fma.rn.f32 	%f12, %f9, %f10, %f11;
	add.s64 	%rd24, %rd1, %rd20;
	st.global.f32 	[%rd24], %f12;
	add.s32 	%r14, %r13, %r3;
	mul.wide.u32 	%rd25, %r14, 4;
	add.s64 	%rd26, %rd4, %rd25;
	ld.global.f32 	%f13, [%rd26];
	add.s64 	%rd27, %rd3, %rd25;
	ld.global.f32 	%f14, [%rd27];
	add.s64 	%rd28, %rd2, %rd25;
	ld.global.f32 	%f15, [%rd28];
	fma.rn.f32 	%f16, %f13, %f14, %f15;
	add.s64 	%rd29, %rd1, %rd25;
	st.global.f32 	[%rd29], %f16;
	add.s32 	%r15, %r14, %r3;
	mul.wide.u32 	%rd30, %r15, 4;
	add.s64 	%rd31, %rd4, %rd30;
	ld.global.f32 	%f17, [%rd31];
	add.s64 	%rd32, %rd3, %rd30;
	ld.global.f32 	%f18, [%rd32];
	add.s64 	%rd33, %rd2, %rd30;
	ld.global.f32 	%f19, [%rd33];
	fma.rn.f32 	%f20, %f17, %f18, %f19;
	add.s64 	%rd34, %rd1, %rd30;
	st.global.f32 	[%rd34], %f20;
	add.s32 	%r16, %r15, %r3;
	mul.wide.u32 	%rd35, %r16, 4;
	add.s64 	%rd36, %rd4, %rd35;
	ld.global.f32 	%f21, [%rd36];
	add.s64 	%rd37, %rd3, %rd35;
	ld.global.f32 	%f22, [%rd37];
	add.s64 	%rd38, %rd2, %rd35;
	ld.global.f32 	%f23, [%rd38];
	fma.rn.f32 	%f24, %f21, %f22, %f23;
	add.s64 	%rd39, %rd1, %rd35;
	st.global.f32 	[%rd39], %f24;
	add.s32 	%r17, %r16, %r3;
	mul.wide.u32 	%rd40, %r17, 4;
	add.s64 	%rd41, %rd4, %rd40;
	ld.global.f32 	%f25, [%rd41];
	add.s64 	%rd42, %rd3, %rd40;
	ld.global.f32 	%f26, [%rd42];
	add.s64 	%rd43, %rd2, %rd40;
	ld.global.f32 	%f27, [%rd43];
	fma.rn.f32 	%f28, %f25, %f26, %f27;
	add.s64 	%rd44, %rd1, %rd40;
	st.global.f32 	[%rd44], %f28;
	add.s32 	%r18, %r17, %r3;
	mul.wide.u32 	%rd45, %r18, 4;
	add.s64 	%rd46, %rd4, %rd45;
	ld.global.f32 	%f29, [%rd46];
	add.s64 	%rd47, %rd3, %rd45;
	ld.global.f32 	%f30, [%rd47];
	add.s64 	%rd48, %rd2, %rd45;
	ld.global.f32 	%f31, [%rd48];
	fma.rn.f32 	%f32, %f29, %f30, %f31;
	add.s64 	%rd49, %rd1, %rd45;
	st.global.f32 	[%rd49], %f32;
	add.s32 	%r19, %r18, %r3;
	mul.wide.u32 	%rd50, %r19, 4;
	add.s64 	%rd51, %rd4, %rd50;
	ld.global.f32 	%f33, [%rd51];
	add.s64 	%rd52, %rd3, %rd50;
	ld.global.f32 	%f34, [%rd52];
	add.s64 	%rd53, %rd2, %rd50;
	ld.global.f32 	%f35, [%rd53];
	fma.rn.f32 	%f36, %f33, %f34, %f35;
	add.s64 	%rd54, %rd1, %rd50;
	st.global.f32 	[%rd54], %f36;
	add.s32 	%r20, %r19, %r3;
	mul.wide.u32 	%rd55, %r20, 4;
	add.s64 	%rd56, %rd4, %rd55;
	ld.global.f32 	%f37, [%rd56];
	add.s64 	%rd57, %rd3, %rd55;
	ld.global.f32 	%f38, [%rd57];
	add.s64 	%rd58, %rd2, %rd55;
	ld.global.f32 	%f39, [%rd58];
	fma.rn.f32 	%f40, %f37, %f38, %f39;
	add.s64 	%rd59, %rd1, %rd55;
	st.global.f32 	[%rd59], %f40;
	add.s32 	%r21, %r20, %r3;
	mul.wide.u32 	%rd60, %r21, 4;
	add.s64 	%rd61, %rd4, %rd60;
	ld.global.f32 	%f41, [%rd61];
	add.s64 	%rd62, %rd3, %rd60;
	ld.global.f32 	%f42, [%rd62];
	add.s64 	%rd63, %rd2, %rd60;
	ld.global.f32 	%f43, [%rd63];
	fma.rn.f32 	%f44, %f41, %f42, %f43;
	add.s64 	%rd64, %rd1, %rd60;
	st.global.f32 	[%rd64], %f44;
	add.s32 	%r22, %r21, %r3;
	mul.wide.u32 	%rd65, %r22, 4;
	add.s64 	%rd66, %rd4, %rd65;
	ld.global.f32 	%f45, [%rd66];
	add.s64 	%rd67, %rd3, %rd65;
	ld.global.f32 	%f46, [%rd67];
	add.s64 	%rd68, %rd2, %rd65;
	ld.global.f32 	%f47, [%rd68];
	fma.rn.f32 	%f48, %f45, %f46, %f47;
	add.s64 	%rd69, %rd1, %rd65;
	st.global.f32 	[%rd69], %f48;
	add.s32 	%r23, %r22, %r3;
	mul.wide.u32 	%rd70, %r23, 4;
	add.s64 	%rd71, %rd4, %rd70;
	ld.global.f32 	%f49, [%rd71];
	add.s64 	%rd72, %rd3, %rd70;
	ld.global.f32 	%f50, [%rd72];
	add.s64 	%rd73, %rd2, %rd70;
	ld.global.f32 	%f51, [%rd73];
	fma.rn.f32 	%f52, %f49, %f50, %f51;
	add.s64 	%rd74, %rd1, %rd70;
	st.global.f32 	[%rd74], %f52;
	add.s32 	%r24, %r23, %r3;
	mul.wide.u32 	%rd75, %r24, 4;
	add.s64 	%rd76, %rd4, %rd75;
	ld.global.f32 	%f53, [%rd76];
	add.s64 	%rd77, %rd3, %rd75;
	ld.global.f32 	%f54, [%rd77];
	add.s64 	%rd78, %rd2, %rd75;
	ld.global.f32 	%f55, [%rd78];
	fma.rn.f32 	%f56, %f53, %f54, %f55;
	add.s64 	%rd79, %rd1, %rd75;
	st.global.f32 	[%rd79], %f56;
	add.s32 	%r25, %r24, %r3;
	mul.wide.u32 	%rd80, %r25, 4;
	add.s64 	%rd81, %rd4, %rd80;
	ld.global.f32 	%f57, [%rd81];
	add.s64 	%rd82, %rd3, %rd80;
	ld.global.f32 	%f58, [%rd82];
	add.s64 	%rd83, %rd2, %rd80;
	ld.global.f32 	%f59, [%rd83];
	fma.rn.f32 	%f60, %f57, %f58, %f59;
	add.s64 	%rd84, %rd1, %rd80;
	st.global.f32 	[%rd84], %f60;
	add.s32 	%r26, %r25, %r3;
	mul.wide.u32 	%rd85, %r26, 4;
	add.s64 	%rd86, %rd4, %rd85;
	ld.global.f32 	%f61, [%rd86];
	add.s64 	%rd87, %rd3, %rd85;
	ld.global.f32 	%f62, [%rd87];
	add.s64 	%rd88, %rd2, %rd85;
	ld.global.f32 	%f63, [%rd88];
	fma.rn.f32 	%f64, %f61, %f62, %f63;
	add.s64 	%rd89, %rd1, %rd85;
	st.global.f32 	[%rd89], %f64;
	add.s32 	%r27, %r26, %r3;
	setp.lt.s32 	%p2, %r27, %r6;
	@%p2 bra 	$L__BB0_2;
$L__BB0_3:
	ret;

}


// ===== COMPILED SASS (sm_100) =====

	.target	sm_100

	.elftype	@"ET_EXEC"


//--------------------- .note.nv.tkinfo           --------------------------
	.section	.note.nv.tkinfo,"",@"SHT_NOTE"
	.sectionflags	@"SHF_NOTE_NV_TKINFO"
	.tkinfo
        /*0018*/ 	.word	0x00000002
        /*0030*/ 	.string	""
        /*0030*/ 	.string	"ptxas"
        /*0030*/ 	.string	"Cuda compilation tools, release 13.0, V13.0.88"
        /*0030*/ 	.string	"Build cuda_13.0.r13.0/compiler.36424714_0"
        /*0030*/ 	.string	"-arch sm_100 -m 64 "



//--------------------- .note.nv.cuinfo           --------------------------
	.section	.note.nv.cuinfo,"",@"SHT_NOTE"
	.sectionflags	@"SHF_NOTE_NV_CUINFO"
        /*0018*/ 	.short	0x0002
        /*001a*/ 	.short	0x0064
        /*001c*/ 	.short	0x0082
	.zero		2


//--------------------- .nv.info                  --------------------------
	.section	.nv.info,"",@"SHT_CUDA_INFO"
	.align	4


	//----- nvinfo : EIATTR_REGCOUNT
	.align		4
        /*0000*/ 	.byte	0x04, 0x2f
        /*0002*/ 	.short	(.L_1 - .L_0)
	.align		4
.L_0:
        /*0004*/ 	.word	index@(_Z10FMA_kernelPfS_S_S_i)
        /*0008*/ 	.word	0x00000020


	//----- nvinfo : EIATTR_FRAME_SIZE
	.align		4
.L_1:
        /*000c*/ 	.byte	0x04, 0x11
        /*000e*/ 	.short	(.L_3 - .L_2)
	.align		4
.L_2:
        /*0010*/ 	.word	index@(_Z10FMA_kernelPfS_S_S_i)
        /*0014*/ 	.word	0x00000000


	//----- nvinfo : EIATTR_MIN_STACK_SIZE
	.align		4
.L_3:
        /*0018*/ 	.byte	0x04, 0x12
        /*001a*/ 	.short	(.L_5 - .L_4)
	.align		4
.L_4:
        /*001c*/ 	.word	index@(_Z10FMA_kernelPfS_S_S_i)
        /*0020*/ 	.word	0x00000000
.L_5:


//--------------------- .nv.compat                --------------------------
	.section	.nv.compat,"",@"SHT_CUDA_COMPAT_INFO"
	.align	4
        /*0000*/ 	.byte	0x02, 0x09, 0x00, 0x00, 0x02, 0x02, 0x01, 0x00, 0x02, 0x05, 0x05, 0x00, 0x03, 0x07, 0x01, 0x01
        /*0010*/ 	.byte	0x02, 0x03, 0x00, 0x00, 0x02, 0x06, 0x01, 0x00, 0x04, 0x0b, 0x08, 0x00, 0x09, 0x00, 0x00, 0x00
        /*0020*/ 	.byte	0x00, 0x00, 0x00, 0x00


//--------------------- .nv.info._Z10FMA_kernelPfS_S_S_i --------------------------
	.section	.nv.info._Z10FMA_kernelPfS_S_S_i,"",@"SHT_CUDA_INFO"
	.sectionflags	@""
	.align	4


	//----- nvinfo : EIATTR_CUDA_API_VERSION
	.align		4
        /*0000*/ 	.byte	0x04, 0x37
        /*0002*/ 	.short	(.L_7 - .L_6)
.L_6:
        /*0004*/ 	.word	0x00000082


	//----- nvinfo : EIATTR_KPARAM_INFO
	.align		4
.L_7:
        /*0008*/ 	.byte	0x04, 0x17
        /*000a*/ 	.short	(.L_9 - .L_8)
.L_8:
        /*000c*/ 	.word	0x00000000
        /*0010*/ 	.short	0x0004
        /*0012*/ 	.short	0x0020
        /*0014*/ 	.byte	0x00, 0xf0, 0x11, 0x00


	//----- nvinfo : EIATTR_KPARAM_INFO
	.align		4
.L_9:
        /*0018*/ 	.byte	0x04, 0x17
        /*001a*/ 	.short	(.L_11 - .L_10)
.L_10:
        /*001c*/ 	.word	0x00000000
        /*0020*/ 	.short	0x0003
        /*0022*/ 	.short	0x0018
        /*0024*/ 	.byte	0x00, 0xf5, 0x21, 0x00


	//----- nvinfo : EIATTR_KPARAM_INFO
	.align		4
.L_11:
        /*0028*/ 	.byte	0x04, 0x17
        /*002a*/ 	.short	(.L_13 - .L_12)
.L_12:
        /*002c*/ 	.word	0x00000000
        /*0030*/ 	.short	0x0002
        /*0032*/ 	.short	0x0010
        /*0034*/ 	.byte	0x00, 0xf5, 0x21, 0x00


	//----- nvinfo : EIATTR_KPARAM_INFO
	.align		4
.L_13:
        /*0038*/ 	.byte	0x04, 0x17
        /*003a*/ 	.short	(.L_15 - .L_14)
.L_14:
        /*003c*/ 	.word	0x00000000
        /*0040*/ 	.short	0x0001
        /*0042*/ 	.short	0x0008
        /*0044*/ 	.byte	0x00, 0xf5, 0x21, 0x00


	//----- nvinfo : EIATTR_KPARAM_INFO
	.align		4
.L_15:
        /*0048*/ 	.byte	0x04, 0x17
        /*004a*/ 	.short	(.L_17 - .L_16)
.L_16:
        /*004c*/ 	.word	0x00000000
        /*0050*/ 	.short	0x0000
        /*0052*/ 	.short	0x0000
        /*0054*/ 	.byte	0x00, 0xf5, 0x21, 0x00


	//----- nvinfo : EIATTR_SPARSE_MMA_MASK
	.align		4
.L_17:
        /*0058*/ 	.byte	0x03, 0x50
        /*005a*/ 	.short	0x0000


	//----- nvinfo : EIATTR_MAXREG_COUNT
	.align		4
        /*005c*/ 	.byte	0x03, 0x1b
        /*005e*/ 	.short	0x00ff


	//----- nvinfo : EIATTR_MERCURY_ISA_VERSION
	.align		4
        /*0060*/ 	.byte	0x03, 0x5f
        /*0062*/ 	.short	0x0101


	//----- nvinfo : EIATTR_VRC_CTA_INIT_COUNT
	.align		4
        /*0064*/ 	.byte	0x02, 0x4a
	.zero		1
	.zero		1


	//----- nvinfo : EIATTR_EXIT_INSTR_OFFSETS
	.align		4
        /*0068*/ 	.byte	0x04, 0x1c
        /*006a*/ 	.short	(.L_19 - .L_18)


	//   ....[0]....
.L_18:
        /*006c*/ 	.word	0x00000100


	//   ....[1]....
        /*0070*/ 	.word	0x00000ba0


	//----- nvinfo : EIATTR_MAX_THREADS
	.align		4
.L_19:
        /*0074*/ 	.byte	0x04, 0x05
        /*0076*/ 	.short	(.L_21 - .L_20)
.L_20:
        /*0078*/ 	.word	0x00000080
        /*007c*/ 	.word	0x00000001
        /*0080*/ 	.word	0x00000001


	//----- nvinfo : EIATTR_CRS_STACK_SIZE
	.align		4
.L_21:
        /*0084*/ 	.byte	0x04, 0x1e
        /*0086*/ 	.short	(.L_23 - .L_22)
.L_22:
        /*0088*/ 	.word	0x00000000


	//----- nvinfo : EIATTR_CBANK_PARAM_SIZE
	.align		4
.L_23:
        /*008c*/ 	.byte	0x03, 0x19
        /*008e*/ 	.short	0x0024


	//----- nvinfo : EIATTR_PARAM_CBANK
	.align		4
        /*0090*/ 	.byte	0x04, 0x0a
        /*0092*/ 	.short	(.L_25 - .L_24)
	.align		4
.L_24:
        /*0094*/ 	.word	index@(.nv.constant0._Z10FMA_kernelPfS_S_S_i)
        /*0098*/ 	.short	0x0380
        /*009a*/ 	.short	0x0024


	//----- nvinfo : EIATTR_SW_WAR
	.align		4
.L_25:
        /*009c*/ 	.byte	0x04, 0x36
        /*009e*/ 	.short	(.L_27 - .L_26)
.L_26:
        /*00a0*/ 	.word	0x00000008
.L_27:


//--------------------- .nv.callgraph             --------------------------
	.section	.nv.callgraph,"",@"SHT_CUDA_CALLGRAPH"
	.align	4
	.sectionentsize	8
	.align		4
        /*0000*/ 	.word	0x00000000
	.align		4
        /*0004*/ 	.word	0xffffffff
	.align		4
        /*0008*/ 	.word	0x00000000
	.align		4
        /*000c*/ 	.word	0xfffffffe
	.align		4
        /*0010*/ 	.word	0x00000000
	.align		4
        /*0014*/ 	.word	0xfffffffd
	.align		4
        /*0018*/ 	.word	0x00000000
	.align		4
        /*001c*/ 	.word	0xfffffffc


//--------------------- .text._Z10FMA_kernelPfS_S_S_i --------------------------
	.section	.text._Z10FMA_kernelPfS_S_S_i,"ax",@progbits
	.align	128
        .global         _Z10FMA_kernelPfS_S_S_i
        .type           _Z10FMA_kernelPfS_S_S_i,@function
        .size           _Z10FMA_kernelPfS_S_S_i,(.L_x_2 - _Z10FMA_kernelPfS_S_S_i)
        .other          _Z10FMA_kernelPfS_S_S_i,@"STO_CUDA_ENTRY STV_DEFAULT"
_Z10FMA_kernelPfS_S_S_i:
.text._Z10FMA_kernelPfS_S_S_i:
[----:B------:R-:W-:Y:S01]  /*0000*/  LDC R1, c[0x0][0x37c] ;  /* 0x0000df00ff017b82 */ /* 0x000fe20000000800 */
[----:B------:R-:W0:Y:S07]  /*0010*/  S2R R4, SR_TID.X ;  /* 0x0000000000047919 */ /* 0x000e2e0000002100 */
[----:B------:R-:W0:Y:S01]  /*0020*/  S2UR UR6, SR_CTAID.X ;  /* 0x00000000000679c3 */ /* 0x000e220000002500 */
[----:B------:R-:W1:Y:S01]  /*0030*/  LDCU UR7, c[0x0][0x3a0] ;  /* 0x00007400ff0777ac */ /* 0x000e620008000800 */
[----:B------:R-:W-:Y:S01]  /*0040*/  MOV R0, 0x400 ;  /* 0x0000040000007802 */ /* 0x000fe20000000f00 */
[----:B------:R-:W2:Y:S01]  /*0050*/  S2R R5, SR_CgaCtaId ;  /* 0x0000000000057919 */ /* 0x000ea20000008800 */
[----:B------:R-:W3:Y:S04]  /*0060*/  LDCU.64 UR4, c[0x0][0x358] ;  /* 0x00006b00ff0477ac */ /* 0x000ee80008000a00 */
[----:B------:R-:W0:Y:S08]  /*0070*/  LDC R7, c[0x0][0x360] ;  /* 0x0000d800ff077b82 */ /* 0x000e300000000800 */
[----:B------:R-:W3:Y:S01]  /*0080*/  LDC.64 R2, c[0x0][0x380] ;  /* 0x0000e000ff027b82 */ /* 0x000ee20000000a00 */
[----:B0-----:R-:W-:Y:S01]  /*0090*/  IMAD R4, R7, UR6, R4 ;  /* 0x0000000607047c24 */ /* 0x001fe2000f8e0204 */
[----:B--2---:R-:W-:-:S04]  /*00a0*/  LEA R5, R5, R0, 0x18 ;  /* 0x0000000005057211 */ /* 0x004fc800078ec0ff */
[----:B-1----:R-:W-:Y:S01]  /*00b0*/  ISETP.GE.AND P0, PT, R4, UR7, PT ;  /* 0x0000000704007c0c */ /* 0x002fe2000bf06270 */
[----:B------:R-:W-:Y:S01]  /*00c0*/  @!PT LDS RZ, [RZ] ;  /* 0x00000000fffff984 */ /* 0x000fe20000000800 */
[----:B------:R-:W-:Y:S01]  /*00d0*/  @!PT LDS RZ, [RZ] ;  /* 0x00000000fffff984 */ /* 0x000fe20000000800 */
[----:B------:R-:W-:Y:S01]  /*00e0*/  @!PT LDS RZ, [RZ] ;  /* 0x00000000fffff984 */ /* 0x000fe20000000800 */
[----:B---3--:R0:W-:-:S12]  /*00f0*/  LDGSTS.E.BYPASS.128 [R5], desc[UR4][R2.64] ;  /* 0x0000000002057fae */ /* 0x0081d8000b981804 */
[----:B------:R-:W-:Y:S05]  /*0100*/  @P0 EXIT ;  /* 0x000000000000094d */ /* 0x000fea0003800000 */
[----:B------:R-:W1:Y:S01]  /*0110*/  LDCU UR6, c[0x0][0x370] ;  /* 0x00006e00ff0677ac */ /* 0x000e620008000800 */
[----:B------:R-:W-:Y:S01]  /*0120*/  MOV R19, R4 ;  /* 0x0000000400137202 */ /* 0x000fe20000000f00 */
[----:B-1----:R-:W-:-:S07]  /*0130*/  IMAD R0, R7, UR6, RZ ;  /* 0x0000000607007c24 */ /* 0x002fce000f8e02ff */
.L_x_0:
[----:B------:R-:W1:Y:S08]  /*0140*/  LDC.64 R6, c[0x0][0x380] ;  /* 0x0000e000ff067b82 */ /* 0x000e700000000a00 */
[----:B0-----:R-:W0:Y:S08]  /*0150*/  LDC.64 R4, c[0x0][0x388] ;  /* 0x0000e200ff047b82 */ /* 0x001e300000000a00 */
[----:B--2---:R-:W2:Y:S01]  /*0160*/  LDC.64 R2, c[0x0][0x390] ;  /* 0x0000e400ff027b82 */ /* 0x004ea20000000a00 */
[----:B-1----:R-:W-:-:S07]  /*0170*/  IMAD.WIDE.U32 R10, R19, 0x4, R6 ;  /* 0x00000004130a7825 */ /* 0x002fce00078e0006 */
[----:B------:R-:W1:Y:S01]  /*0180*/  LDC.64 R8, c[0x0][0x398] ;  /* 0x0000e600ff087b82 */ /* 0x000e620000000a00 */
[----:B------:R-:W3:Y:S01]  /*0190*/  LDG.E R10, desc[UR4][R10.64] ;  /* 0x000000040a0a7981 */ /* 0x000ee2000c1e1900 */
[----:B0-----:R-:W-:-:S06]  /*01a0*/  IMAD.WIDE.U32 R12, R19, 0x4, R4 ;  /* 0x00000004130c7825 */ /* 0x001fcc00078e0004 */
[----:B------:R-:W3:Y:S01]  /*01b0*/  LDG.E R13, desc[UR4][R12.64] ;  /* 0x000000040c0d7981 */ /* 0x000ee2000c1e1900 */
[----:B--2---:R-:W-:-:S06]  /*01c0*/  IMAD.WIDE.U32 R14, R19, 0x4, R2 ;  /* 0x00000004130e7825 */ /* 0x004fcc00078e0002 */
[----:B------:R-:W3:Y:S01]  /*01d0*/  LDG.E R15, desc[UR4][R14.64] ;  /* 0x000000040e0f7981 */ /* 0x000ee2000c1e1900 */
[----:B------:R-:W-:Y:S01]  /*01e0*/  IADD3 R25, PT, PT, R0, R19, RZ ;  /* 0x0000001300197210 */ /* 0x000fe20007ffe0ff */
[----:B-1----:R-:W-:-:S04]  /*01f0*/  IMAD.WIDE.U32 R16, R19, 0x4, R8 ;  /* 0x0000000413107825 */ /* 0x002fc800078e0008 */
[----:B------:R-:W-:-:S04]  /*0200*/  IMAD.WIDE.U32 R18, R25, 0x4, R6 ;  /* 0x0000000419127825 */ /* 0x000fc800078e0006 */
[----:B------:R-:W-:-:S04]  /*0210*/  IMAD.WIDE.U32 R20, R25, 0x4, R4 ;  /* 0x0000000419147825 */ /* 0x000fc800078e0004 */
[----:B------:R-:W-:-:S04]  /*0220*/  IMAD.WIDE.U32 R22, R25, 0x4, R2 ;  /* 0x0000000419167825 */ /* 0x000fc800078e0002 */
[----:B---3--:R-:W-:-:S05]  /*0230*/  FFMA R27, R10, R13, R15 ;  /* 0x0000000d0a1b7223 */ /* 0x008fca000000000f */
[----:B------:R0:W-:Y:S04]  /*0240*/  STG.E desc[UR4][R16.64], R27 ;  /* 0x0000001b10007986 */ /* 0x0001e8000c101904 */
[----:B------:R1:W2:Y:S04]  /*0250*/  LDG.E R18, desc[UR4][R18.64] ;  /* 0x0000000412127981 */ /* 0x0002a8000c1e1900 */
[----:B------:R-:W2:Y:S04]  /*0260*/  LDG.E R21, desc[UR4][R20.64] ;  /* 0x0000000414157981 */ /* 0x000ea8000c1e1900 */
[----:B------:R-:W2:Y:S01]  /*0270*/  LDG.E R23, desc[UR4][R22.64] ;  /* 0x0000000416177981 */ /* 0x000ea2000c1e1900 */
[----:B-1----:R-:W-:Y:S01]  /*0280*/  IADD3 R19, PT, PT, R0, R25, RZ ;  /* 0x0000001900137210 */ /* 0x002fe20007ffe0ff */
[----:B------:R-:W-:-:S04]  /*0290*/  IMAD.WIDE.U32 R10, R25, 0x4, R8 ;  /* 0x00000004190a7825 */ /* 0x000fc800078e0008 */
[----:B------:R-:W-:-:S04]  /*02a0*/  IMAD.WIDE.U32 R12, R19, 0x4, R6 ;  /* 0x00000004130c7825 */ /* 0x000fc800078e0006 */
[----:B------:R-:W-:-:S04]  /*02b0*/  IMAD.WIDE.U32 R14, R19, 0x4, R4 ;  /* 0x00000004130e7825 */ /* 0x000fc800078e0004 */
[----:B------:R-:W-:-:S04]  /*02c0*/  IMAD.WIDE.U32 R24, R19, 0x4, R2 ;  /* 0x0000000413187825 */ /* 0x000fc800078e0002 */
[----:B--2---:R-:W-:-:S05]  /*02d0*/  FFMA R29, R18, R21, R23 ;  /* 0x00000015121d7223 */ /* 0x004fca0000000017 */
[----:B------:R1:W-:Y:S04]  /*02e0*/  STG.E desc[UR4][R10.64], R29 ;  /* 0x0000001d0a007986 */ /* 0x0003e8000c101904 */
[----:B------:R2:W3:Y:S04]  /*02f0*/  LDG.E R12, desc[UR4][R12.64] ;  /* 0x000000040c0c7981 */ /* 0x0004e8000c1e1900 */
[----:B------:R-:W3:Y:S04]  /*0300*/  LDG.E R15, desc[UR4][R14.64] ;  /* 0x000000040e0f7981 */ /* 0x000ee8000c1e1900 */
[----:B------:R-:W3:Y:S01]  /*0310*/  LDG.E R25, desc[UR4][R24.64] ;  /* 0x0000000418197981 */ /* 0x000ee2000c1e1900 */
[----:B--2---:R-:W-:Y:S01]  /*0320*/  IADD3 R13, PT, PT, R0, R19, RZ ;  /* 0x00000013000d7210 */ /* 0x004fe20007ffe0ff */
[----:B0-----:R-:W-:-:S04]  /*0330*/  IMAD.WIDE.U32 R16, R19, 0x4, R8 ;  /* 0x0000000413107825 */ /* 0x001fc800078e0008 */
[----:B------:R-:W-:-:S04]  /*0340*/  IMAD.WIDE.U32 R18, R13, 0x4, R6 ;  /* 0x000000040d127825 */ /* 0x000fc800078e0006 */
[----:B------:R-:W-:-:S04]  /*0350*/  IMAD.WIDE.U32 R20, R13, 0x4, R4 ;  /* 0x000000040d147825 */ /* 0x000fc800078e0004 */
[----:B------:R-:W-:-:S04]  /*0360*/  IMAD.WIDE.U32 R22, R13, 0x4, R2 ;  /* 0x000000040d167825 */ /* 0x000fc800078e0002 */
[----:B---3--:R-:W-:-:S05]  /*0370*/  FFMA R27, R12, R15, R25 ;  /* 0x0000000f0c1b7223 */ /* 0x008fca0000000019 */
[----:B------:R0:W-:Y:S04]  /*0380*/  STG.E desc[UR4][R16.64], R27 ;  /* 0x0000001b10007986 */ /* 0x0001e8000c101904 */
[----:B------:R2:W3:Y:S04]  /*0390*/  LDG.E R18, desc[UR4][R18.64] ;  /* 0x0000000412127981 */ /* 0x0004e8000c1e1900 */
[----:B------:R-:W3:Y:S04]  /*03a0*/  LDG.E R21, desc[UR4][R20.64] ;  /* 0x0000000414157981 */ /* 0x000ee8000c1e1900 */
[----:B------:R-:W3:Y:S01]  /*03b0*/  LDG.E R23, desc[UR4][R22.64] ;  /* 0x0000000416177981 */ /* 0x000ee2000c1e1900 */
[----:B--2---:R-:W-:Y:S01]  /*03c0*/  IADD3 R19, PT, PT, R0, R13, RZ ;  /* 0x0000000d00137210 */ /* 0x004fe20007ffe0ff */
[----:B-1----:R-:W-:-:S04]  /*03d0*/  IMAD.WIDE.U32 R10, R13, 0x4, R8 ;  /* 0x000000040d0a7825 */ /* 0x002fc800078e0008 */
        /* <DEDUP_REMOVED lines=105> */
[----:B------:R-:W2:Y:S04]  /*0a70*/  LDG.E R12, desc[UR4][R12.64] ;  /* 0x000000040c0c7981 */ /* 0x000ea8000c1e1900 */
[----:B------:R-:W2:Y:S04]  /*0a80*/  LDG.E R15, desc[UR4][R14.64] ;  /* 0x000000040e0f7981 */ /* 0x000ea8000c1e1900 */
[----:B------:R-:W2:Y:S01]  /*0a90*/  LDG.E R25, desc[UR4][R24.64] ;  /* 0x0000000418197981 */ /* 0x000ea2000c1e1900 */
[----:B------:R-:W-:Y:S01]  /*0aa0*/  IADD3 R23, PT, PT, R0, R19, RZ ;  /* 0x0000001300177210 */ /* 0x000fe20007ffe0ff */
[----:B0-----:R-:W-:-:S04]  /*0ab0*/  IMAD.WIDE.U32 R16, R19, 0x4, R8 ;  /* 0x0000000413107825 */ /* 0x001fc800078e0008 */
[----:B------:R-:W-:-:S04]  /*0ac0*/  IMAD.WIDE.U32 R6, R23, 0x4, R6 ;  /* 0x0000000417067825 */ /* 0x000fc800078e0006 */
[----:B------:R-:W-:-:S04]  /*0ad0*/  IMAD.WIDE.U32 R4, R23, 0x4, R4 ;  /* 0x0000000417047825 */ /* 0x000fc800078e0004 */
[----:B------:R-:W-:-:S04]  /*0ae0*/  IMAD.WIDE.U32 R2, R23, 0x4, R2 ;  /* 0x0000000417027825 */ /* 0x000fc800078e0002 */
[----:B--2---:R-:W-:-:S05]  /*0af0*/  FFMA R21, R12, R15, R25 ;  /* 0x0000000f0c157223 */ /* 0x004fca0000000019 */
[----:B------:R2:W-:Y:S04]  /*0b00*/  STG.E desc[UR4][R16.64], R21 ;  /* 0x0000001510007986 */ /* 0x0005e8000c101904 */
[----:B------:R-:W1:Y:S04]  /*0b10*/  LDG.E R6, desc[UR4][R6.64] ;  /* 0x0000000406067981 */ /* 0x000e68000c1e1900 */
[----:B------:R-:W1:Y:S04]  /*0b20*/  LDG.E R5, desc[UR4][R4.64] ;  /* 0x0000000404057981 */ /* 0x000e68000c1e1900 */
[----:B------:R-:W1:Y:S01]  /*0b30*/  LDG.E R3, desc[UR4][R2.64] ;  /* 0x0000000402037981 */ /* 0x000e62000c1e1900 */
[----:B------:R-:W-:Y:S01]  /*0b40*/  IMAD.WIDE.U32 R8, R23, 0x4, R8 ;  /* 0x0000000417087825 */ /* 0x000fe200078e0008 */
[----:B------:R-:W-:-:S04]  /*0b50*/  IADD3 R19, PT, PT, R0, R23, RZ ;  /* 0x0000001700137210 */ /* 0x000fc80007ffe0ff */
[----:B------:R-:W-:Y:S01]  /*0b60*/  ISETP.GE.AND P0, PT, R19, UR7, PT ;  /* 0x0000000713007c0c */ /* 0x000fe2000bf06270 */
[----:B-1----:R-:W-:-:S05]  /*0b70*/  FFMA R11, R6, R5, R3 ;  /* 0x00000005060b7223 */ /* 0x002fca0000000003 */
[----:B------:R2:W-:Y:S07]  /*0b80*/  STG.E desc[UR4][R8.64], R11 ;  /* 0x0000000b08007986 */ /* 0x0005ee000c101904 */
[----:B------:R-:W-:Y:S05]  /*0b90*/  @!P0 BRA `(.L_x_0) ;  /* 0xfffffff400688947 */ /* 0x000fea000383ffff */
[----:B------:R-:W-:Y:S05]  /*0ba0*/  EXIT ;  /* 0x000000000000794d */ /* 0x000fea0003800000 */
.L_x_1:
[----:B------:R-:W-:-:S00]  /*0bb0*/  BRA `(.L_x_1) ;  /* 0xfffffffc00fc7947 */ /* 0x000fc0000383ffff */
[----:B------:R-:W-:-:S00]  /*0bc0*/  NOP ;  /* 0x0000000000007918 */ /* 0x000fc00000000000 */
        /* <DEDUP_REMOVED lines=11> */
.L_x_2:


//--------------------- .nv.shared._Z10FMA_kernelPfS_S_S_i --------------------------
	.section	.nv.shared._Z10FMA_kernelPfS_S_S_i,"aw",@nobits
	.sectionflags	@""
	.align	16
	.zero		1024


//--------------------- .nv.shared.reserved.0     --------------------------
	.section	.nv.shared.reserved.0,"aw",@nobits
	.weak		__nv_reservedSMEM_offset_0_alias
	.size		__nv_reservedSMEM_offset_0_alias, 0, 64
	.other		__nv_reservedSMEM_offset_0_alias,@"STO_CUDA_RESERVED_SHARED STV_DEFAULT"
__nv_reservedSMEM_offset_0_alias:
	.zero		0
	.zero		64


//--------------------- .nv.constant0._Z10FMA_kernelPfS_S_S_i --------------------------
	.section	.nv.constant0._Z10FMA_kernelPfS_S_S_i,"a",@progbits
	.sectionflags	@""
	.align	4
.nv.constant0._Z10FMA_kernelPfS_S_S_i:
	.zero		932


//--------------------- SYMBOLS --------------------------

	.type		.nv.reservedSmem.offset0,@object
	.size		.nv.reservedSmem.offset0,0x4
	.type		.nv.reservedSmem.cap,@object
	.size		.nv.reservedSmem.cap,0x4
